//
// Generated by NVIDIA NVVM Compiler
//
// Compiler Build ID: CL-36424714
// Cuda compilation tools, release 13.0, V13.0.88
// Based on NVVM 20.0.0
//

.version 9.0
.target sm_100
.address_size 64

	// .globl	_Z11DiffuseHeatPfS_iddd
// _ZZ11DiffuseHeatPfS_idddE11currentTime has been demoted

.visible .entry _Z11DiffuseHeatPfS_iddd(
	.param .u64 .ptr .align 1 _Z11DiffuseHeatPfS_iddd_param_0,
	.param .u64 .ptr .align 1 _Z11DiffuseHeatPfS_iddd_param_1,
	.param .u32 _Z11DiffuseHeatPfS_iddd_param_2,
	.param .f64 _Z11DiffuseHeatPfS_iddd_param_3,
	.param .f64 _Z11DiffuseHeatPfS_iddd_param_4,
	.param .f64 _Z11DiffuseHeatPfS_iddd_param_5
)
{
	.reg .pred 	%p<4>;
	.reg .b32 	%r<7>;
	.reg .b32 	%f<9>;
	.reg .b64 	%rd<13>;
	.reg .b64 	%fd<9>;
	// demoted variable
	.shared .align 8 .f64 _ZZ11DiffuseHeatPfS_idddE11currentTime;
	ld.param.u64 	%rd5, [_Z11DiffuseHeatPfS_iddd_param_0];
	ld.param.u64 	%rd6, [_Z11DiffuseHeatPfS_iddd_param_1];
	ld.param.f64 	%fd1, [_Z11DiffuseHeatPfS_iddd_param_4];
	ld.param.f64 	%fd2, [_Z11DiffuseHeatPfS_iddd_param_5];
	mov.u32 	%r2, %tid.x;
	mov.u32 	%r3, %ntid.x;
	mov.u32 	%r4, %ctaid.x;
	mad.lo.s32 	%r1, %r3, %r4, %r2;
	mov.b64 	%rd7, 0;
	st.shared.u64 	[_ZZ11DiffuseHeatPfS_idddE11currentTime], %rd7;
	setp.leu.f64 	%p1, %fd2, 0d0000000000000000;
	@%p1 bra 	$L__BB0_5;
	add.s32 	%r5, %r1, 1;
	cvta.to.global.u64 	%rd8, %rd5;
	cvta.to.global.u64 	%rd9, %rd6;
	mul.wide.u32 	%rd10, %r5, 4;
	add.s64 	%rd1, %rd8, %rd10;
	add.s32 	%r6, %r1, 2;
	mul.wide.u32 	%rd11, %r6, 4;
	add.s64 	%rd2, %rd8, %rd11;
	mul.wide.u32 	%rd12, %r1, 4;
	add.s64 	%rd3, %rd8, %rd12;
	add.s64 	%rd4, %rd9, %rd10;
$L__BB0_2:
	setp.ne.s32 	%p2, %r1, 0;
	ld.global.f32 	%f1, [%rd1];
	cvt.f64.f32 	%fd3, %f1;
	ld.global.f32 	%f2, [%rd2];
	add.f32 	%f3, %f1, %f1;
	sub.f32 	%f4, %f2, %f3;
	ld.global.f32 	%f5, [%rd3];
	add.f32 	%f6, %f4, %f5;
	cvt.f64.f32 	%fd4, %f6;
	fma.rn.f64 	%fd5, %fd4, 0d3FD0000000000000, %fd3;
	cvt.rn.f32.f64 	%f7, %fd5;
	st.global.f32 	[%rd4], %f7;
	bar.sync 	0;
	ld.global.f32 	%f8, [%rd4];
	st.global.f32 	[%rd1], %f8;
	@%p2 bra 	$L__BB0_4;
	ld.shared.f64 	%fd6, [_ZZ11DiffuseHeatPfS_idddE11currentTime];
	add.f64 	%fd7, %fd1, %fd6;
	st.shared.f64 	[_ZZ11DiffuseHeatPfS_idddE11currentTime], %fd7;
$L__BB0_4:
	bar.sync 	0;
	ld.shared.f64 	%fd8, [_ZZ11DiffuseHeatPfS_idddE11currentTime];
	setp.lt.f64 	%p3, %fd8, %fd2;
	@%p3 bra 	$L__BB0_2;
$L__BB0_5:
	ret;

}


// ===== COMPILED SASS (sm_100) =====

	.target	sm_100

	.elftype	@"ET_EXEC"


//--------------------- .note.nv.tkinfo           --------------------------
	.section	.note.nv.tkinfo,"",@"SHT_NOTE"
	.sectionflags	@"SHF_NOTE_NV_TKINFO"
	.tkinfo
        /*0018*/ 	.word	0x00000002
        /*0030*/ 	.string	""
        /*0030*/ 	.string	"ptxas"
        /*0030*/ 	.string	"Cuda compilation tools, release 13.0, V13.0.88"
        /*0030*/ 	.string	"Build cuda_13.0.r13.0/compiler.36424714_0"
        /*0030*/ 	.string	"-arch sm_100 -m 64 "



//--------------------- .note.nv.cuinfo           --------------------------
	.section	.note.nv.cuinfo,"",@"SHT_NOTE"
	.sectionflags	@"SHF_NOTE_NV_CUINFO"
        /*0018*/ 	.short	0x0002
        /*001a*/ 	.short	0x0064
        /*001c*/ 	.short	0x0082
	.zero		2


//--------------------- .nv.info                  --------------------------
	.section	.nv.info,"",@"SHT_CUDA_INFO"
	.align	4


	//----- nvinfo : EIATTR_REGCOUNT
	.align		4
        /*0000*/ 	.byte	0x04, 0x2f
        /*0002*/ 	.short	(.L_1 - .L_0)
	.align		4
.L_0:
        /*0004*/ 	.word	index@(_Z11DiffuseHeatPfS_iddd)
        /*0008*/ 	.word	0x00000016


	//----- nvinfo : EIATTR_FRAME_SIZE
	.align		4
.L_1:
        /*000c*/ 	.byte	0x04, 0x11
        /*000e*/ 	.short	(.L_3 - .L_2)
	.align		4
.L_2:
        /*0010*/ 	.word	index@(_Z11DiffuseHeatPfS_iddd)
        /*0014*/ 	.word	0x00000000


	//----- nvinfo : EIATTR_MIN_STACK_SIZE
	.align		4
.L_3:
        /*0018*/ 	.byte	0x04, 0x12
        /*001a*/ 	.short	(.L_5 - .L_4)
	.align		4
.L_4:
        /*001c*/ 	.word	index@(_Z11DiffuseHeatPfS_iddd)
        /*0020*/ 	.word	0x00000000
.L_5:


//--------------------- .nv.compat                --------------------------
	.section	.nv.compat,"",@"SHT_CUDA_COMPAT_INFO"
	.align	4
        /*0000*/ 	.byte	0x02, 0x09, 0x00, 0x00, 0x02, 0x02, 0x01, 0x00, 0x02, 0x05, 0x05, 0x00, 0x03, 0x07, 0x01, 0x01
        /*0010*/ 	.byte	0x02, 0x03, 0x00, 0x00, 0x02, 0x06, 0x01, 0x00, 0x04, 0x0b, 0x08, 0x00, 0x01, 0x00, 0x00, 0x00
        /*0020*/ 	.byte	0x00, 0x00, 0x00, 0x00


//--------------------- .nv.info._Z11DiffuseHeatPfS_iddd --------------------------
	.section	.nv.info._Z11DiffuseHeatPfS_iddd,"",@"SHT_CUDA_INFO"
	.sectionflags	@""
	.align	4


	//----- nvinfo : EIATTR_CUDA_API_VERSION
	.align		4
        /*0000*/ 	.byte	0x04, 0x37
        /*0002*/ 	.short	(.L_7 - .L_6)
.L_6:
        /*0004*/ 	.word	0x00000082


	//----- nvinfo : EIATTR_KPARAM_INFO
	.align		4
.L_7:
        /*0008*/ 	.byte	0x04, 0x17
        /*000a*/ 	.short	(.L_9 - .L_8)
.L_8:
        /*000c*/ 	.word	0x00000000
        /*0010*/ 	.short	0x0005
        /*0012*/ 	.short	0x0028
        /*0014*/ 	.byte	0x00, 0xf0, 0x21, 0x00


	//----- nvinfo : EIATTR_KPARAM_INFO
	.align		4
.L_9:
        /*0018*/ 	.byte	0x04, 0x17
        /*001a*/ 	.short	(.L_11 - .L_10)
.L_10:
        /*001c*/ 	.word	0x00000000
        /*0020*/ 	.short	0x0004
        /*0022*/ 	.short	0x0020
        /*0024*/ 	.byte	0x00, 0xf0, 0x21, 0x00


	//----- nvinfo : EIATTR_KPARAM_INFO
	.align		4
.L_11:
        /*0028*/ 	.byte	0x04, 0x17
        /*002a*/ 	.short	(.L_13 - .L_12)
.L_12:
        /*002c*/ 	.word	0x00000000
        /*0030*/ 	.short	0x0003
        /*0032*/ 	.short	0x0018
        /*0034*/ 	.byte	0x00, 0xf0, 0x21, 0x00


	//----- nvinfo : EIATTR_KPARAM_INFO
	.align		4
.L_13:
        /*0038*/ 	.byte	0x04, 0x17
        /*003a*/ 	.short	(.L_15 - .L_14)
.L_14:
        /*003c*/ 	.word	0x00000000
        /*0040*/ 	.short	0x0002
        /*0042*/ 	.short	0x0010
        /*0044*/ 	.byte	0x00, 0xf0, 0x11, 0x00


	//----- nvinfo : EIATTR_KPARAM_INFO
	.align		4
.L_15:
        /*0048*/ 	.byte	0x04, 0x17
        /*004a*/ 	.short	(.L_17 - .L_16)
.L_16:
        /*004c*/ 	.word	0x00000000
        /*0050*/ 	.short	0x0001
        /*0052*/ 	.short	0x0008
        /*0054*/ 	.byte	0x00, 0xf5, 0x21, 0x00


	//----- nvinfo : EIATTR_KPARAM_INFO
	.align		4
.L_17:
        /*0058*/ 	.byte	0x04, 0x17
        /*005a*/ 	.short	(.L_19 - .L_18)
.L_18:
        /*005c*/ 	.word	0x00000000
        /*0060*/ 	.short	0x0000
        /*0062*/ 	.short	0x0000
        /*0064*/ 	.byte	0x00, 0xf5, 0x21, 0x00


	//----- nvinfo : EIATTR_SPARSE_MMA_MASK
	.align		4
.L_19:
        /*0068*/ 	.byte	0x03, 0x50
        /*006a*/ 	.short	0x0000


	//----- nvinfo : EIATTR_MAXREG_COUNT
	.align		4
        /*006c*/ 	.byte	0x03, 0x1b
        /*006e*/ 	.short	0x00ff


	//----- nvinfo : EIATTR_NUM_BARRIERS
	.align		4
        /*0070*/ 	.byte	0x02, 0x4c
        /*0072*/ 	.byte	0x01
	.zero		1


	//----- nvinfo : EIATTR_MERCURY_ISA_VERSION
	.align		4
        /*0074*/ 	.byte	0x03, 0x5f
        /*0076*/ 	.short	0x0101


	//----- nvinfo : EIATTR_VRC_CTA_INIT_COUNT
	.align		4
        /*0078*/ 	.byte	0x02, 0x4a
	.zero		1
	.zero		1


	//----- nvinfo : EIATTR_EXIT_INSTR_OFFSETS
	.align		4
        /*007c*/ 	.byte	0x04, 0x1c
        /*007e*/ 	.short	(.L_21 - .L_20)


	//   ....[0]....
.L_20:
        /*0080*/ 	.word	0x000000b0


	//   ....[1]....
        /*0084*/ 	.word	0x00000310


	//----- nvinfo : EIATTR_CRS_STACK_SIZE
	.align		4
.L_21:
        /*0088*/ 	.byte	0x04, 0x1e
        /*008a*/ 	.short	(.L_23 - .L_22)
.L_22:
        /*008c*/ 	.word	0x00000000


	//----- nvinfo : EIATTR_CBANK_PARAM_SIZE
	.align		4
.L_23:
        /*0090*/ 	.byte	0x03, 0x19
        /*0092*/ 	.short	0x0030


	//----- nvinfo : EIATTR_PARAM_CBANK
	.align		4
        /*0094*/ 	.byte	0x04, 0x0a
        /*0096*/ 	.short	(.L_25 - .L_24)
	.align		4
.L_24:
        /*0098*/ 	.word	index@(.nv.constant0._Z11DiffuseHeatPfS_iddd)
        /*009c*/ 	.short	0x0380
        /*009e*/ 	.short	0x0030


	//----- nvinfo : EIATTR_SW_WAR
	.align		4
.L_25:
        /*00a0*/ 	.byte	0x04, 0x36
        /*00a2*/ 	.short	(.L_27 - .L_26)
.L_26:
        /*00a4*/ 	.word	0x00000008
.L_27:


//--------------------- .nv.callgraph             --------------------------
	.section	.nv.callgraph,"",@"SHT_CUDA_CALLGRAPH"
	.align	4
	.sectionentsize	8
	.align		4
        /*0000*/ 	.word	0x00000000
	.align		4
        /*0004*/ 	.word	0xffffffff
	.align		4
        /*0008*/ 	.word	0x00000000
	.align		4
        /*000c*/ 	.word	0xfffffffe
	.align		4
        /*0010*/ 	.word	0x00000000
	.align		4
        /*0014*/ 	.word	0xfffffffd
	.align		4
        /*0018*/ 	.word	0x00000000
	.align		4
        /*001c*/ 	.word	0xfffffffc


//--------------------- .text._Z11DiffuseHeatPfS_iddd --------------------------
	.section	.text._Z11DiffuseHeatPfS_iddd,"ax",@progbits
	.align	128
        .global         _Z11DiffuseHeatPfS_iddd
        .type           _Z11DiffuseHeatPfS_iddd,@function
        .size           _Z11DiffuseHeatPfS_iddd,(.L_x_2 - _Z11DiffuseHeatPfS_iddd)
        .other          _Z11DiffuseHeatPfS_iddd,@"STO_CUDA_ENTRY STV_DEFAULT"
_Z11DiffuseHeatPfS_iddd:
.text._Z11DiffuseHeatPfS_iddd:
[----:B------:R-:W-:Y:S08]  /*0000*/  LDC R1, c[0x0][0x37c] ;  /* 0x0000df00ff017b82 */ /* 0x000ff00000000800 */
[----:B------:R-:W0:Y:S01]  /*0010*/  S2UR UR5, SR_CgaCtaId ;  /* 0x00000000000579c3 */ /* 0x000e220000008800 */
[----:B------:R-:W1:Y:S01]  /*0020*/  LDCU.64 UR6, c[0x0][0x3a8] ;  /* 0x00007500ff0677ac */ /* 0x000e620008000a00 */
[----:B------:R-:W2:Y:S01]  /*0030*/  S2R R6, SR_TID.X ;  /* 0x0000000000067919 */ /* 0x000ea20000002100 */
[----:B------:R-:W-:Y:S01]  /*0040*/  UMOV UR4, 0x400 ;  /* 0x0000040000047882 */ /* 0x000fe20000000000 */
[----:B------:R-:W3:Y:S01]  /*0050*/  S2R R5, SR_CTAID.X ;  /* 0x0000000000057919 */ /* 0x000ee20000002500 */
[----:B-1----:R-:W-:Y:S01]  /*0060*/  DSETP.LT.AND P0, PT, RZ, UR6, PT ;  /* 0x00000006ff007e2a */ /* 0x002fe2000bf01000 */
[----:B0-----:R-:W-:-:S06]  /*0070*/  ULEA UR4, UR5, UR4, 0x18 ;  /* 0x0000000405047291 */ /* 0x001fcc000f8ec0ff */
[----:B------:R-:W-:-:S05]  /*0080*/  MOV R0, UR4 ;  /* 0x0000000400007c02 */ /* 0x000fca0008000f00 */
[----:B------:R-:W0:Y:S01]  /*0090*/  LDCU UR4, c[0x0][0x360] ;  /* 0x00006c00ff0477ac */ /* 0x000e220008000800 */
[----:B------:R1:W-:Y:S01]  /*00a0*/  STS.64 [R0], RZ ;  /* 0x000000ff00007388 */ /* 0x0003e20000000a00 */
[----:B0-23--:R-:W-:Y:S05]  /*00b0*/  @!P0 EXIT ;  /* 0x000000000000894d */ /* 0x00dfea0003800000 */
[----:B------:R-:W0:Y:S01]  /*00c0*/  LDC.64 R2, c[0x0][0x388] ;  /* 0x0000e200ff027b82 */ /* 0x000e220000000a00 */
[----:B------:R-:W-:Y:S01]  /*00d0*/  IMAD R6, R5, UR4, R6 ;  /* 0x0000000405067c24 */ /* 0x000fe2000f8e0206 */
[----:B------:R-:W2:Y:S04]  /*00e0*/  LDCU.64 UR6, c[0x0][0x358] ;  /* 0x00006b00ff0677ac */ /* 0x000ea80008000a00 */
[C---:B------:R-:W-:Y:S01]  /*00f0*/  IADD3 R5, PT, PT, R6.reuse, 0x1, RZ ;  /* 0x0000000106057810 */ /* 0x040fe20007ffe0ff */
[----:B------:R-:W3:Y:S01]  /*0100*/  LDCU.64 UR4, c[0x0][0x3a8] ;  /* 0x00007500ff0477ac */ /* 0x000ee20008000a00 */
[----:B------:R-:W4:Y:S01]  /*0110*/  LDC.64 R10, c[0x0][0x380] ;  /* 0x0000e000ff0a7b82 */ /* 0x000f220000000a00 */
[----:B------:R-:W-:Y:S02]  /*0120*/  IADD3 R9, PT, PT, R6, 0x2, RZ ;  /* 0x0000000206097810 */ /* 0x000fe40007ffe0ff */
[----:B0-----:R-:W-:-:S04]  /*0130*/  IMAD.WIDE.U32 R2, R5, 0x4, R2 ;  /* 0x0000000405027825 */ /* 0x001fc800078e0002 */
[----:B----4-:R-:W-:-:S04]  /*0140*/  IMAD.WIDE.U32 R4, R5, 0x4, R10 ;  /* 0x0000000405047825 */ /* 0x010fc800078e000a */
[----:B------:R-:W-:-:S04]  /*0150*/  IMAD.WIDE.U32 R8, R9, 0x4, R10 ;  /* 0x0000000409087825 */ /* 0x000fc800078e000a */
[----:B--23--:R-:W-:-:S07]  /*0160*/  IMAD.WIDE.U32 R10, R6, 0x4, R10 ;  /* 0x00000004060a7825 */ /* 0x00cfce00078e000a */
.L_x_0:
[----:B------:R-:W2:Y:S04]  /*0170*/  LDG.E R7, desc[UR6][R4.64] ;  /* 0x0000000604077981 */ /* 0x000ea8000c1e1900 */
[----:B------:R-:W3:Y:S04]  /*0180*/  LDG.E R14, desc[UR6][R8.64] ;  /* 0x00000006080e7981 */ /* 0x000ee8000c1e1900 */
[----:B------:R-:W4:Y:S01]  /*0190*/  LDG.E R17, desc[UR6][R10.64] ;  /* 0x000000060a117981 */ /* 0x000f22000c1e1900 */
[----:B------:R-:W-:Y:S01]  /*01a0*/  ISETP.NE.AND P0, PT, R6, RZ, PT ;  /* 0x000000ff0600720c */ /* 0x000fe20003f05270 */
[----:B--2---:R-:W-:Y:S01]  /*01b0*/  FADD R15, R7, R7 ;  /* 0x00000007070f7221 */ /* 0x004fe20000000000 */
[----:B------:R0:W-:Y:S03]  /*01c0*/  F2F.F64.F32 R12, R7 ;  /* 0x00000007000c7310 */ /* 0x0001e60000201800 */
[----:B---3--:R-:W-:-:S04]  /*01d0*/  FADD R14, R14, -R15 ;  /* 0x8000000f0e0e7221 */ /* 0x008fc80000000000 */
[----:B----4-:R-:W-:-:S04]  /*01e0*/  FADD R17, R14, R17 ;  /* 0x000000110e117221 */ /* 0x010fc80000000000 */
[----:B------:R2:W3:Y:S01]  /*01f0*/  F2F.F64.F32 R14, R17 ;  /* 0x00000011000e7310 */ /* 0x0004e20000201800 */
[----:B0-----:R-:W-:Y:S01]  /*0200*/  @!P0 MOV R7, 0x400 ;  /* 0x0000040000078802 */ /* 0x001fe20000000f00 */
[----:B--2---:R-:W0:Y:S01]  /*0210*/  @!P0 LDC.64 R16, c[0x0][0x3a0] ;  /* 0x0000e800ff108b82 */ /* 0x004e220000000a00 */
[----:B---3--:R-:W-:-:S10]  /*0220*/  DFMA R12, R14, 0.25, R12 ;  /* 0x3fd000000e0c782b */ /* 0x008fd4000000000c */
[----:B------:R-:W2:Y:S02]  /*0230*/  F2F.F32.F64 R13, R12 ;  /* 0x0000000c000d7310 */ /* 0x000ea40000301000 */
[----:B--2---:R-:W-:Y:S01]  /*0240*/  STG.E desc[UR6][R2.64], R13 ;  /* 0x0000000d02007986 */ /* 0x004fe2000c101906 */
[----:B------:R-:W-:Y:S06]  /*0250*/  BAR.SYNC.DEFER_BLOCKING 0x0 ;  /* 0x0000000000007b1d */ /* 0x000fec0000010000 */
[----:B------:R-:W2:Y:S01]  /*0260*/  LDG.E R19, desc[UR6][R2.64] ;  /* 0x0000000602137981 */ /* 0x000ea2000c1e1900 */
[----:B------:R-:W1:Y:S02]  /*0270*/  @!P0 S2R R14, SR_CgaCtaId ;  /* 0x00000000000e8919 */ /* 0x000e640000008800 */
[----:B-1----:R-:W-:-:S05]  /*0280*/  @!P0 LEA R0, R14, R7, 0x18 ;  /* 0x000000070e008211 */ /* 0x002fca00078ec0ff */
[----:B------:R-:W0:Y:S02]  /*0290*/  @!P0 LDS.64 R14, [R0] ;  /* 0x00000000000e8984 */ /* 0x000e240000000a00 */
[----:B0-----:R-:W-:-:S07]  /*02a0*/  @!P0 DADD R14, R14, R16 ;  /* 0x000000000e0e8229 */ /* 0x001fce0000000010 */
[----:B------:R-:W-:Y:S04]  /*02b0*/  @!P0 STS.64 [R0], R14 ;  /* 0x0000000e00008388 */ /* 0x000fe80000000a00 */
[----:B--2---:R-:W-:Y:S01]  /*02c0*/  STG.E desc[UR6][R4.64], R19 ;  /* 0x0000001304007986 */ /* 0x004fe2000c101906 */
[----:B------:R-:W-:Y:S06]  /*02d0*/  BAR.SYNC.DEFER_BLOCKING 0x0 ;  /* 0x0000000000007b1d */ /* 0x000fec0000010000 */
[----:B------:R-:W0:Y:S02]  /*02e0*/  LDS.64 R12, [R0] ;  /* 0x00000000000c7984 */ /* 0x000e240000000a00 */
[----:B0-----:R-:W-:-:S14]  /*02f0*/  DSETP.GEU.AND P0, PT, R12, UR4, PT ;  /* 0x000000040c007e2a */ /* 0x001fdc000bf0e000 */
[----:B------:R-:W-:Y:S05]  /*0300*/  @!P0 BRA `(.L_x_0) ;  /* 0xfffffffc00988947 */ /* 0x000fea000383ffff */
[----:B------:R-:W-:Y:S05]  /*0310*/  EXIT ;  /* 0x000000000000794d */ /* 0x000fea0003800000 */
.L_x_1:
[----:B------:R-:W-:-:S00]  /*0320*/  BRA `(.L_x_1) ;  /* 0xfffffffc00fc7947 */ /* 0x000fc0000383ffff */
[----:B------:R-:W-:-:S00]  /*0330*/  NOP ;  /* 0x0000000000007918 */ /* 0x000fc00000000000 */
        /* <DEDUP_REMOVED lines=12> */
.L_x_2:


//--------------------- .nv.shared._Z11DiffuseHeatPfS_iddd --------------------------
	.section	.nv.shared._Z11DiffuseHeatPfS_iddd,"aw",@nobits
	.sectionflags	@""
	.align	8
.nv.shared._Z11DiffuseHeatPfS_iddd:
	.zero		1032


//--------------------- .nv.shared.reserved.0     --------------------------
	.section	.nv.shared.reserved.0,"aw",@nobits
	.weak		__nv_reservedSMEM_offset_0_alias
	.size		__nv_reservedSMEM_offset_0_alias, 0, 64
	.other		__nv_reservedSMEM_offset_0_alias,@"STO_CUDA_RESERVED_SHARED STV_DEFAULT"
__nv_reservedSMEM_offset_0_alias:
	.zero		0
	.zero		64


//--------------------- .nv.constant0._Z11DiffuseHeatPfS_iddd --------------------------
	.section	.nv.constant0._Z11DiffuseHeatPfS_iddd,"a",@progbits
	.sectionflags	@""
	.align	4
.nv.constant0._Z11DiffuseHeatPfS_iddd:
	.zero		944


//--------------------- SYMBOLS --------------------------

	.type		.nv.reservedSmem.offset0,@object
	.size		.nv.reservedSmem.offset0,0x4
	.type		.nv.reservedSmem.cap,@object
	.size		.nv.reservedSmem.cap,0x4
